//
// Generated by NVIDIA NVVM Compiler
//
// Compiler Build ID: CL-36424714
// Cuda compilation tools, release 13.0, V13.0.88
// Based on NVVM 20.0.0
//

.version 9.0
.target sm_100
.address_size 64

	// .globl	_Z6kernelPiS_

.visible .entry _Z6kernelPiS_(
	.param .u64 .ptr .align 1 _Z6kernelPiS__param_0,
	.param .u64 .ptr .align 1 _Z6kernelPiS__param_1
)
{
	.reg .pred 	%p<2>;
	.reg .b32 	%r<5>;
	.reg .b64 	%rd<8>;

	ld.param.u64 	%rd1, [_Z6kernelPiS__param_0];
	ld.param.u64 	%rd2, [_Z6kernelPiS__param_1];
	mov.u32 	%r2, %tid.x;
	mov.u32 	%r3, %ctaid.x;
	mov.u32 	%r4, %ntid.x;
	mad.lo.s32 	%r1, %r3, %r4, %r2;
	setp.gt.s32 	%p1, %r1, 99;
	@%p1 bra 	$L__BB0_2;
	cvta.to.global.u64 	%rd3, %rd1;
	cvta.to.global.u64 	%rd4, %rd2;
	mul.wide.s32 	%rd5, %r1, 4;
	add.s64 	%rd6, %rd3, %rd5;
	st.global.u32 	[%rd6], %r1;
	add.s64 	%rd7, %rd4, %rd5;
	st.global.u32 	[%rd7], %r1;
$L__BB0_2:
	ret;

}


// ===== COMPILED SASS (sm_100) =====

	.target	sm_100

	.elftype	@"ET_EXEC"


//--------------------- .note.nv.tkinfo           --------------------------
	.section	.note.nv.tkinfo,"",@"SHT_NOTE"
	.sectionflags	@"SHF_NOTE_NV_TKINFO"
	.tkinfo
        /*0018*/ 	.word	0x00000002
        /*0030*/ 	.string	""
        /*0030*/ 	.string	"ptxas"
        /*0030*/ 	.string	"Cuda compilation tools, release 13.0, V13.0.88"
        /*0030*/ 	.string	"Build cuda_13.0.r13.0/compiler.36424714_0"
        /*0030*/ 	.string	"-arch sm_100 -m 64 "



//--------------------- .note.nv.cuinfo           --------------------------
	.section	.note.nv.cuinfo,"",@"SHT_NOTE"
	.sectionflags	@"SHF_NOTE_NV_CUINFO"
        /*0018*/ 	.short	0x0002
        /*001a*/ 	.short	0x0064
        /*001c*/ 	.short	0x0082
	.zero		2


//--------------------- .nv.info                  --------------------------
	.section	.nv.info,"",@"SHT_CUDA_INFO"
	.align	4


	//----- nvinfo : EIATTR_REGCOUNT
	.align		4
        /*0000*/ 	.byte	0x04, 0x2f
        /*0002*/ 	.short	(.L_1 - .L_0)
	.align		4
.L_0:
        /*0004*/ 	.word	index@(_Z6kernelPiS_)
        /*0008*/ 	.word	0x0000000a


	//----- nvinfo : EIATTR_FRAME_SIZE
	.align		4
.L_1:
        /*000c*/ 	.byte	0x04, 0x11
        /*000e*/ 	.short	(.L_3 - .L_2)
	.align		4
.L_2:
        /*0010*/ 	.word	index@(_Z6kernelPiS_)
        /*0014*/ 	.word	0x00000000


	//----- nvinfo : EIATTR_MIN_STACK_SIZE
	.align		4
.L_3:
        /*0018*/ 	.byte	0x04, 0x12
        /*001a*/ 	.short	(.L_5 - .L_4)
	.align		4
.L_4:
        /*001c*/ 	.word	index@(_Z6kernelPiS_)
        /*0020*/ 	.word	0x00000000
.L_5:


//--------------------- .nv.compat                --------------------------
	.section	.nv.compat,"",@"SHT_CUDA_COMPAT_INFO"
	.align	4
        /*0000*/ 	.byte	0x02, 0x09, 0x00, 0x00, 0x02, 0x02, 0x01, 0x00, 0x02, 0x05, 0x05, 0x00, 0x03, 0x07, 0x01, 0x01
        /*0010*/ 	.byte	0x02, 0x03, 0x00, 0x00, 0x02, 0x06, 0x01, 0x00, 0x04, 0x0b, 0x08, 0x00, 0x09, 0x00, 0x00, 0x00
        /*0020*/ 	.byte	0x00, 0x00, 0x00, 0x00


//--------------------- .nv.info._Z6kernelPiS_    --------------------------
	.section	.nv.info._Z6kernelPiS_,"",@"SHT_CUDA_INFO"
	.sectionflags	@""
	.align	4


	//----- nvinfo : EIATTR_CUDA_API_VERSION
	.align		4
        /*0000*/ 	.byte	0x04, 0x37
        /*0002*/ 	.short	(.L_7 - .L_6)
.L_6:
        /*0004*/ 	.word	0x00000082


	//----- nvinfo : EIATTR_KPARAM_INFO
	.align		4
.L_7:
        /*0008*/ 	.byte	0x04, 0x17
        /*000a*/ 	.short	(.L_9 - .L_8)
.L_8:
        /*000c*/ 	.word	0x00000000
        /*0010*/ 	.short	0x0001
        /*0012*/ 	.short	0x0008
        /*0014*/ 	.byte	0x00, 0xf5, 0x21, 0x00


	//----- nvinfo : EIATTR_KPARAM_INFO
	.align		4
.L_9:
        /*0018*/ 	.byte	0x04, 0x17
        /*001a*/ 	.short	(.L_11 - .L_10)
.L_10:
        /*001c*/ 	.word	0x00000000
        /*0020*/ 	.short	0x0000
        /*0022*/ 	.short	0x0000
        /*0024*/ 	.byte	0x00, 0xf5, 0x21, 0x00


	//----- nvinfo : EIATTR_SPARSE_MMA_MASK
	.align		4
.L_11:
        /*0028*/ 	.byte	0x03, 0x50
        /*002a*/ 	.short	0x0000


	//----- nvinfo : EIATTR_MAXREG_COUNT
	.align		4
        /*002c*/ 	.byte	0x03, 0x1b
        /*002e*/ 	.short	0x00ff


	//----- nvinfo : EIATTR_MERCURY_ISA_VERSION
	.align		4
        /*0030*/ 	.byte	0x03, 0x5f
        /*0032*/ 	.short	0x0101


	//----- nvinfo : EIATTR_VRC_CTA_INIT_COUNT
	.align		4
        /*0034*/ 	.byte	0x02, 0x4a
	.zero		1
	.zero		1


	//----- nvinfo : EIATTR_EXIT_INSTR_OFFSETS
	.align		4
        /*0038*/ 	.byte	0x04, 0x1c
        /*003a*/ 	.short	(.L_13 - .L_12)


	//   ....[0]....
.L_12:
        /*003c*/ 	.word	0x00000060


	//   ....[1]....
        /*0040*/ 	.word	0x000000e0


	//----- nvinfo : EIATTR_CBANK_PARAM_SIZE
	.align		4
.L_13:
        /*0044*/ 	.byte	0x03, 0x19
        /*0046*/ 	.short	0x0010


	//----- nvinfo : EIATTR_PARAM_CBANK
	.align		4
        /*0048*/ 	.byte	0x04, 0x0a
        /*004a*/ 	.short	(.L_15 - .L_14)
	.align		4
.L_14:
        /*004c*/ 	.word	index@(.nv.constant0._Z6kernelPiS_)
        /*0050*/ 	.short	0x0380
        /*0052*/ 	.short	0x0010


	//----- nvinfo : EIATTR_SW_WAR
	.align		4
.L_15:
        /*0054*/ 	.byte	0x04, 0x36
        /*0056*/ 	.short	(.L_17 - .L_16)
.L_16:
        /*0058*/ 	.word	0x00000008
.L_17:


//--------------------- .nv.callgraph             --------------------------
	.section	.nv.callgraph,"",@"SHT_CUDA_CALLGRAPH"
	.align	4
	.sectionentsize	8
	.align		4
        /*0000*/ 	.word	0x00000000
	.align		4
        /*0004*/ 	.word	0xffffffff
	.align		4
        /*0008*/ 	.word	0x00000000
	.align		4
        /*000c*/ 	.word	0xfffffffe
	.align		4
        /*0010*/ 	.word	0x00000000
	.align		4
        /*0014*/ 	.word	0xfffffffd
	.align		4
        /*0018*/ 	.word	0x00000000
	.align		4
        /*001c*/ 	.word	0xfffffffc


//--------------------- .text._Z6kernelPiS_       --------------------------
	.section	.text._Z6kernelPiS_,"ax",@progbits
	.align	128
        .global         _Z6kernelPiS_
        .type           _Z6kernelPiS_,@function
        .size           _Z6kernelPiS_,(.L_x_1 - _Z6kernelPiS_)
        .other          _Z6kernelPiS_,@"STO_CUDA_ENTRY STV_DEFAULT"
_Z6kernelPiS_:
.text._Z6kernelPiS_:
[----:B------:R-:W-:Y:S01]  /*0000*/  LDC R1, c[0x0][0x37c] ;  /* 0x0000df00ff017b82 */ /* 0x000fe20000000800 */
[----:B------:R-:W0:Y:S07]  /*0010*/  S2R R7, SR_TID.X ;  /* 0x0000000000077919 */ /* 0x000e2e0000002100 */
[----:B------:R-:W0:Y:S08]  /*0020*/  S2UR UR4, SR_CTAID.X ;  /* 0x00000000000479c3 */ /* 0x000e300000002500 */
[----:B------:R-:W0:Y:S02]  /*0030*/  LDC R0, c[0x0][0x360] ;  /* 0x0000d800ff007b82 */ /* 0x000e240000000800 */
[----:B0-----:R-:W-:-:S05]  /*0040*/  IMAD R7, R0, UR4, R7 ;  /* 0x0000000400077c24 */ /* 0x001fca000f8e0207 */
[----:B------:R-:W-:-:S13]  /*0050*/  ISETP.GT.AND P0, PT, R7, 0x63, PT ;  /* 0x000000630700780c */ /* 0x000fda0003f04270 */
[----:B------:R-:W-:Y:S05]  /*0060*/  @P0 EXIT ;  /* 0x000000000000094d */ /* 0x000fea0003800000 */
[----:B------:R-:W0:Y:S01]  /*0070*/  LDC.64 R2, c[0x0][0x380] ;  /* 0x0000e000ff027b82 */ /* 0x000e220000000a00 */
[----:B------:R-:W1:Y:S07]  /*0080*/  LDCU.64 UR4, c[0x0][0x358] ;  /* 0x00006b00ff0477ac */ /* 0x000e6e0008000a00 */
[----:B------:R-:W2:Y:S01]  /*0090*/  LDC.64 R4, c[0x0][0x388] ;  /* 0x0000e200ff047b82 */ /* 0x000ea20000000a00 */
[----:B0-----:R-:W-:-:S05]  /*00a0*/  IMAD.WIDE R2, R7, 0x4, R2 ;  /* 0x0000000407027825 */ /* 0x001fca00078e0202 */
[----:B-1----:R-:W-:Y:S01]  /*00b0*/  STG.E desc[UR4][R2.64], R7 ;  /* 0x0000000702007986 */ /* 0x002fe2000c101904 */
[----:B--2---:R-:W-:-:S05]  /*00c0*/  IMAD.WIDE R4, R7, 0x4, R4 ;  /* 0x0000000407047825 */ /* 0x004fca00078e0204 */
[----:B------:R-:W-:Y:S01]  /*00d0*/  STG.E desc[UR4][R4.64], R7 ;  /* 0x0000000704007986 */ /* 0x000fe2000c101904 */
[----:B------:R-:W-:Y:S05]  /*00e0*/  EXIT ;  /* 0x000000000000794d */ /* 0x000fea0003800000 */
.L_x_0:
[----:B------:R-:W-:-:S00]  /*00f0*/  BRA `(.L_x_0) ;  /* 0xfffffffc00fc7947 */ /* 0x000fc0000383ffff */
[----:B------:R-:W-:-:S00]  /*0100*/  NOP ;  /* 0x0000000000007918 */ /* 0x000fc00000000000 */
[----:B------:R-:W-:-:S00]  /*0110*/  NOP ;  /* 0x0000000000007918 */ /* 0x000fc00000000000 */
[----:B------:R-:W-:-:S00]  /*0120*/  NOP ;  /* 0x0000000000007918 */ /* 0x000fc00000000000 */
[----:B------:R-:W-:-:S00]  /*0130*/  NOP ;  /* 0x0000000000007918 */ /* 0x000fc00000000000 */
[----:B------:R-:W-:-:S00]  /*0140*/  NOP ;  /* 0x0000000000007918 */ /* 0x000fc00000000000 */
[----:B------:R-:W-:-:S00]  /*0150*/  NOP ;  /* 0x0000000000007918 */ /* 0x000fc00000000000 */
[----:B------:R-:W-:-:S00]  /*0160*/  NOP ;  /* 0x0000000000007918 */ /* 0x000fc00000000000 */
[----:B------:R-:W-:-:S00]  /*0170*/  NOP ;  /* 0x0000000000007918 */ /* 0x000fc00000000000 */
.L_x_1:


//--------------------- .nv.shared.reserved.0     --------------------------
	.section	.nv.shared.reserved.0,"aw",@nobits
	.weak		__nv_reservedSMEM_offset_0_alias
	.size		__nv_reservedSMEM_offset_0_alias, 0, 64
	.other		__nv_reservedSMEM_offset_0_alias,@"STO_CUDA_RESERVED_SHARED STV_DEFAULT"
__nv_reservedSMEM_offset_0_alias:
	.zero		0
	.zero		64


//--------------------- .nv.constant0._Z6kernelPiS_ --------------------------
	.section	.nv.constant0._Z6kernelPiS_,"a",@progbits
	.sectionflags	@""
	.align	4
.nv.constant0._Z6kernelPiS_:
	.zero		912


//--------------------- SYMBOLS --------------------------

	.type		.nv.reservedSmem.offset0,@object
	.size		.nv.reservedSmem.offset0,0x4
